//
// Generated by NVIDIA NVVM Compiler
//
// Compiler Build ID: CL-36424714
// Cuda compilation tools, release 13.0, V13.0.88
// Based on NVVM 20.0.0
//

.version 9.0
.target sm_100
.address_size 64

	// .globl	_Z7mat_addPfS_S_iii

.visible .entry _Z7mat_addPfS_S_iii(
	.param .u64 .ptr .align 1 _Z7mat_addPfS_S_iii_param_0,
	.param .u64 .ptr .align 1 _Z7mat_addPfS_S_iii_param_1,
	.param .u64 .ptr .align 1 _Z7mat_addPfS_S_iii_param_2,
	.param .u32 _Z7mat_addPfS_S_iii_param_3,
	.param .u32 _Z7mat_addPfS_S_iii_param_4,
	.param .u32 _Z7mat_addPfS_S_iii_param_5
)
{
	.reg .pred 	%p<6>;
	.reg .b32 	%r<20>;
	.reg .b32 	%f<4>;
	.reg .b64 	%rd<11>;

	ld.param.u64 	%rd1, [_Z7mat_addPfS_S_iii_param_0];
	ld.param.u64 	%rd2, [_Z7mat_addPfS_S_iii_param_1];
	ld.param.u64 	%rd3, [_Z7mat_addPfS_S_iii_param_2];
	ld.param.u32 	%r4, [_Z7mat_addPfS_S_iii_param_3];
	ld.param.u32 	%r6, [_Z7mat_addPfS_S_iii_param_4];
	ld.param.u32 	%r7, [_Z7mat_addPfS_S_iii_param_5];
	mov.u32 	%r8, %ctaid.x;
	mov.u32 	%r9, %ntid.x;
	mov.u32 	%r10, %tid.x;
	mad.lo.s32 	%r1, %r8, %r9, %r10;
	mov.u32 	%r11, %ctaid.y;
	mov.u32 	%r12, %ntid.y;
	mov.u32 	%r13, %tid.y;
	mad.lo.s32 	%r14, %r11, %r12, %r13;
	mov.u32 	%r15, %ctaid.z;
	mov.u32 	%r16, %ntid.z;
	mov.u32 	%r17, %tid.z;
	mad.lo.s32 	%r3, %r15, %r16, %r17;
	setp.ge.s32 	%p1, %r1, %r4;
	setp.ge.s32 	%p2, %r14, %r6;
	or.pred  	%p3, %p1, %p2;
	setp.ge.s32 	%p4, %r3, %r7;
	or.pred  	%p5, %p3, %p4;
	@%p5 bra 	$L__BB0_2;
	cvta.to.global.u64 	%rd4, %rd1;
	cvta.to.global.u64 	%rd5, %rd2;
	cvta.to.global.u64 	%rd6, %rd3;
	mad.lo.s32 	%r18, %r4, %r3, %r1;
	mad.lo.s32 	%r19, %r18, %r6, %r14;
	mul.wide.s32 	%rd7, %r19, 4;
	add.s64 	%rd8, %rd4, %rd7;
	ld.global.f32 	%f1, [%rd8];
	add.s64 	%rd9, %rd5, %rd7;
	ld.global.f32 	%f2, [%rd9];
	add.f32 	%f3, %f1, %f2;
	add.s64 	%rd10, %rd6, %rd7;
	st.global.f32 	[%rd10], %f3;
$L__BB0_2:
	ret;

}


// ===== COMPILED SASS (sm_100) =====

	.target	sm_100

	.elftype	@"ET_EXEC"


//--------------------- .note.nv.tkinfo           --------------------------
	.section	.note.nv.tkinfo,"",@"SHT_NOTE"
	.sectionflags	@"SHF_NOTE_NV_TKINFO"
	.tkinfo
        /*0018*/ 	.word	0x00000002
        /*0030*/ 	.string	""
        /*0030*/ 	.string	"ptxas"
        /*0030*/ 	.string	"Cuda compilation tools, release 13.0, V13.0.88"
        /*0030*/ 	.string	"Build cuda_13.0.r13.0/compiler.36424714_0"
        /*0030*/ 	.string	"-arch sm_100 -m 64 "



//--------------------- .note.nv.cuinfo           --------------------------
	.section	.note.nv.cuinfo,"",@"SHT_NOTE"
	.sectionflags	@"SHF_NOTE_NV_CUINFO"
        /*0018*/ 	.short	0x0002
        /*001a*/ 	.short	0x0064
        /*001c*/ 	.short	0x0082
	.zero		2


//--------------------- .nv.info                  --------------------------
	.section	.nv.info,"",@"SHT_CUDA_INFO"
	.align	4


	//----- nvinfo : EIATTR_REGCOUNT
	.align		4
        /*0000*/ 	.byte	0x04, 0x2f
        /*0002*/ 	.short	(.L_1 - .L_0)
	.align		4
.L_0:
        /*0004*/ 	.word	index@(_Z7mat_addPfS_S_iii)
        /*0008*/ 	.word	0x0000000c


	//----- nvinfo : EIATTR_FRAME_SIZE
	.align		4
.L_1:
        /*000c*/ 	.byte	0x04, 0x11
        /*000e*/ 	.short	(.L_3 - .L_2)
	.align		4
.L_2:
        /*0010*/ 	.word	index@(_Z7mat_addPfS_S_iii)
        /*0014*/ 	.word	0x00000000


	//----- nvinfo : EIATTR_MIN_STACK_SIZE
	.align		4
.L_3:
        /*0018*/ 	.byte	0x04, 0x12
        /*001a*/ 	.short	(.L_5 - .L_4)
	.align		4
.L_4:
        /*001c*/ 	.word	index@(_Z7mat_addPfS_S_iii)
        /*0020*/ 	.word	0x00000000
.L_5:


//--------------------- .nv.compat                --------------------------
	.section	.nv.compat,"",@"SHT_CUDA_COMPAT_INFO"
	.align	4
        /*0000*/ 	.byte	0x02, 0x09, 0x00, 0x00, 0x02, 0x02, 0x01, 0x00, 0x02, 0x05, 0x05, 0x00, 0x03, 0x07, 0x01, 0x01
        /*0010*/ 	.byte	0x02, 0x03, 0x00, 0x00, 0x02, 0x06, 0x01, 0x00, 0x04, 0x0b, 0x08, 0x00, 0x09, 0x00, 0x00, 0x00
        /*0020*/ 	.byte	0x00, 0x00, 0x00, 0x00


//--------------------- .nv.info._Z7mat_addPfS_S_iii --------------------------
	.section	.nv.info._Z7mat_addPfS_S_iii,"",@"SHT_CUDA_INFO"
	.sectionflags	@""
	.align	4


	//----- nvinfo : EIATTR_CUDA_API_VERSION
	.align		4
        /*0000*/ 	.byte	0x04, 0x37
        /*0002*/ 	.short	(.L_7 - .L_6)
.L_6:
        /*0004*/ 	.word	0x00000082


	//----- nvinfo : EIATTR_KPARAM_INFO
	.align		4
.L_7:
        /*0008*/ 	.byte	0x04, 0x17
        /*000a*/ 	.short	(.L_9 - .L_8)
.L_8:
        /*000c*/ 	.word	0x00000000
        /*0010*/ 	.short	0x0005
        /*0012*/ 	.short	0x0020
        /*0014*/ 	.byte	0x00, 0xf0, 0x11, 0x00


	//----- nvinfo : EIATTR_KPARAM_INFO
	.align		4
.L_9:
        /*0018*/ 	.byte	0x04, 0x17
        /*001a*/ 	.short	(.L_11 - .L_10)
.L_10:
        /*001c*/ 	.word	0x00000000
        /*0020*/ 	.short	0x0004
        /*0022*/ 	.short	0x001c
        /*0024*/ 	.byte	0x00, 0xf0, 0x11, 0x00


	//----- nvinfo : EIATTR_KPARAM_INFO
	.align		4
.L_11:
        /*0028*/ 	.byte	0x04, 0x17
        /*002a*/ 	.short	(.L_13 - .L_12)
.L_12:
        /*002c*/ 	.word	0x00000000
        /*0030*/ 	.short	0x0003
        /*0032*/ 	.short	0x0018
        /*0034*/ 	.byte	0x00, 0xf0, 0x11, 0x00


	//----- nvinfo : EIATTR_KPARAM_INFO
	.align		4
.L_13:
        /*0038*/ 	.byte	0x04, 0x17
        /*003a*/ 	.short	(.L_15 - .L_14)
.L_14:
        /*003c*/ 	.word	0x00000000
        /*0040*/ 	.short	0x0002
        /*0042*/ 	.short	0x0010
        /*0044*/ 	.byte	0x00, 0xf5, 0x21, 0x00


	//----- nvinfo : EIATTR_KPARAM_INFO
	.align		4
.L_15:
        /*0048*/ 	.byte	0x04, 0x17
        /*004a*/ 	.short	(.L_17 - .L_16)
.L_16:
        /*004c*/ 	.word	0x00000000
        /*0050*/ 	.short	0x0001
        /*0052*/ 	.short	0x0008
        /*0054*/ 	.byte	0x00, 0xf5, 0x21, 0x00


	//----- nvinfo : EIATTR_KPARAM_INFO
	.align		4
.L_17:
        /*0058*/ 	.byte	0x04, 0x17
        /*005a*/ 	.short	(.L_19 - .L_18)
.L_18:
        /*005c*/ 	.word	0x00000000
        /*0060*/ 	.short	0x0000
        /*0062*/ 	.short	0x0000
        /*0064*/ 	.byte	0x00, 0xf5, 0x21, 0x00


	//----- nvinfo : EIATTR_SPARSE_MMA_MASK
	.align		4
.L_19:
        /*0068*/ 	.byte	0x03, 0x50
        /*006a*/ 	.short	0x0000


	//----- nvinfo : EIATTR_MAXREG_COUNT
	.align		4
        /*006c*/ 	.byte	0x03, 0x1b
        /*006e*/ 	.short	0x00ff


	//----- nvinfo : EIATTR_MERCURY_ISA_VERSION
	.align		4
        /*0070*/ 	.byte	0x03, 0x5f
        /*0072*/ 	.short	0x0101


	//----- nvinfo : EIATTR_VRC_CTA_INIT_COUNT
	.align		4
        /*0074*/ 	.byte	0x02, 0x4a
	.zero		1
	.zero		1


	//----- nvinfo : EIATTR_EXIT_INSTR_OFFSETS
	.align		4
        /*0078*/ 	.byte	0x04, 0x1c
        /*007a*/ 	.short	(.L_21 - .L_20)


	//   ....[0]....
.L_20:
        /*007c*/ 	.word	0x00000120


	//   ....[1]....
        /*0080*/ 	.word	0x00000200


	//----- nvinfo : EIATTR_CBANK_PARAM_SIZE
	.align		4
.L_21:
        /*0084*/ 	.byte	0x03, 0x19
        /*0086*/ 	.short	0x0024


	//----- nvinfo : EIATTR_PARAM_CBANK
	.align		4
        /*0088*/ 	.byte	0x04, 0x0a
        /*008a*/ 	.short	(.L_23 - .L_22)
	.align		4
.L_22:
        /*008c*/ 	.word	index@(.nv.constant0._Z7mat_addPfS_S_iii)
        /*0090*/ 	.short	0x0380
        /*0092*/ 	.short	0x0024


	//----- nvinfo : EIATTR_SW_WAR
	.align		4
.L_23:
        /*0094*/ 	.byte	0x04, 0x36
        /*0096*/ 	.short	(.L_25 - .L_24)
.L_24:
        /*0098*/ 	.word	0x00000008
.L_25:


//--------------------- .nv.callgraph             --------------------------
	.section	.nv.callgraph,"",@"SHT_CUDA_CALLGRAPH"
	.align	4
	.sectionentsize	8
	.align		4
        /*0000*/ 	.word	0x00000000
	.align		4
        /*0004*/ 	.word	0xffffffff
	.align		4
        /*0008*/ 	.word	0x00000000
	.align		4
        /*000c*/ 	.word	0xfffffffe
	.align		4
        /*0010*/ 	.word	0x00000000
	.align		4
        /*0014*/ 	.word	0xfffffffd
	.align		4
        /*0018*/ 	.word	0x00000000
	.align		4
        /*001c*/ 	.word	0xfffffffc


//--------------------- .text._Z7mat_addPfS_S_iii --------------------------
	.section	.text._Z7mat_addPfS_S_iii,"ax",@progbits
	.align	128
        .global         _Z7mat_addPfS_S_iii
        .type           _Z7mat_addPfS_S_iii,@function
        .size           _Z7mat_addPfS_S_iii,(.L_x_1 - _Z7mat_addPfS_S_iii)
        .other          _Z7mat_addPfS_S_iii,@"STO_CUDA_ENTRY STV_DEFAULT"
_Z7mat_addPfS_S_iii:
.text._Z7mat_addPfS_S_iii:
[----:B------:R-:W-:Y:S01]  /*0000*/  LDC R1, c[0x0][0x37c] ;  /* 0x0000df00ff017b82 */ /* 0x000fe20000000800 */
[----:B------:R-:W0:Y:S07]  /*0010*/  S2R R5, SR_TID.Y ;  /* 0x0000000000057919 */ /* 0x000e2e0000002200 */
[----:B------:R-:W1:Y:S01]  /*0020*/  LDC R0, c[0x0][0x360] ;  /* 0x0000d800ff007b82 */ /* 0x000e620000000800 */
[----:B------:R-:W2:Y:S01]  /*0030*/  LDCU.64 UR8, c[0x0][0x398] ;  /* 0x00007300ff0877ac */ /* 0x000ea20008000a00 */
[----:B------:R-:W1:Y:S01]  /*0040*/  S2R R3, SR_TID.X ;  /* 0x0000000000037919 */ /* 0x000e620000002100 */
[----:B------:R-:W3:Y:S01]  /*0050*/  LDCU UR7, c[0x0][0x3a0] ;  /* 0x00007400ff0777ac */ /* 0x000ee20008000800 */
[----:B------:R-:W4:Y:S04]  /*0060*/  S2R R2, SR_TID.Z ;  /* 0x0000000000027919 */ /* 0x000f280000002300 */
[----:B------:R-:W0:Y:S08]  /*0070*/  S2UR UR5, SR_CTAID.Y ;  /* 0x00000000000579c3 */ /* 0x000e300000002600 */
[----:B------:R-:W0:Y:S08]  /*0080*/  LDC R6, c[0x0][0x364] ;  /* 0x0000d900ff067b82 */ /* 0x000e300000000800 */
[----:B------:R-:W1:Y:S08]  /*0090*/  S2UR UR4, SR_CTAID.X ;  /* 0x00000000000479c3 */ /* 0x000e700000002500 */
[----:B------:R-:W4:Y:S08]  /*00a0*/  S2UR UR6, SR_CTAID.Z ;  /* 0x00000000000679c3 */ /* 0x000f300000002700 */
[----:B------:R-:W4:Y:S01]  /*00b0*/  LDC R7, c[0x0][0x368] ;  /* 0x0000da00ff077b82 */ /* 0x000f220000000800 */
[----:B0-----:R-:W-:-:S05]  /*00c0*/  IMAD R6, R6, UR5, R5 ;  /* 0x0000000506067c24 */ /* 0x001fca000f8e0205 */
[----:B--2---:R-:W-:Y:S01]  /*00d0*/  ISETP.GE.AND P0, PT, R6, UR9, PT ;  /* 0x0000000906007c0c */ /* 0x004fe2000bf06270 */
[----:B-1----:R-:W-:-:S05]  /*00e0*/  IMAD R0, R0, UR4, R3 ;  /* 0x0000000400007c24 */ /* 0x002fca000f8e0203 */
[----:B------:R-:W-:Y:S01]  /*00f0*/  ISETP.GE.OR P0, PT, R0, UR8, P0 ;  /* 0x0000000800007c0c */ /* 0x000fe20008706670 */
[----:B----4-:R-:W-:-:S05]  /*0100*/  IMAD R7, R7, UR6, R2 ;  /* 0x0000000607077c24 */ /* 0x010fca000f8e0202 */
[----:B---3--:R-:W-:-:S13]  /*0110*/  ISETP.GE.OR P0, PT, R7, UR7, P0 ;  /* 0x0000000707007c0c */ /* 0x008fda0008706670 */
[----:B------:R-:W-:Y:S05]  /*0120*/  @P0 EXIT ;  /* 0x000000000000094d */ /* 0x000fea0003800000 */
[----:B------:R-:W0:Y:S01]  /*0130*/  LDC.64 R2, c[0x0][0x380] ;  /* 0x0000e000ff027b82 */ /* 0x000e220000000a00 */
[----:B------:R-:W1:Y:S01]  /*0140*/  LDCU.64 UR4, c[0x0][0x358] ;  /* 0x00006b00ff0477ac */ /* 0x000e620008000a00 */
[----:B------:R-:W-:-:S04]  /*0150*/  IMAD R7, R7, UR8, R0 ;  /* 0x0000000807077c24 */ /* 0x000fc8000f8e0200 */
[----:B------:R-:W-:Y:S02]  /*0160*/  IMAD R9, R7, UR9, R6 ;  /* 0x0000000907097c24 */ /* 0x000fe4000f8e0206 */
[----:B------:R-:W2:Y:S08]  /*0170*/  LDC.64 R4, c[0x0][0x388] ;  /* 0x0000e200ff047b82 */ /* 0x000eb00000000a00 */
[----:B------:R-:W3:Y:S01]  /*0180*/  LDC.64 R6, c[0x0][0x390] ;  /* 0x0000e400ff067b82 */ /* 0x000ee20000000a00 */
[----:B0-----:R-:W-:-:S06]  /*0190*/  IMAD.WIDE R2, R9, 0x4, R2 ;  /* 0x0000000409027825 */ /* 0x001fcc00078e0202 */
[----:B-1----:R-:W4:Y:S01]  /*01a0*/  LDG.E R2, desc[UR4][R2.64] ;  /* 0x0000000402027981 */ /* 0x002f22000c1e1900 */
[----:B--2---:R-:W-:-:S06]  /*01b0*/  IMAD.WIDE R4, R9, 0x4, R4 ;  /* 0x0000000409047825 */ /* 0x004fcc00078e0204 */
[----:B------:R-:W4:Y:S01]  /*01c0*/  LDG.E R5, desc[UR4][R4.64] ;  /* 0x0000000404057981 */ /* 0x000f22000c1e1900 */
[----:B---3--:R-:W-:-:S04]  /*01d0*/  IMAD.WIDE R6, R9, 0x4, R6 ;  /* 0x0000000409067825 */ /* 0x008fc800078e0206 */
[----:B----4-:R-:W-:-:S05]  /*01e0*/  FADD R9, R2, R5 ;  /* 0x0000000502097221 */ /* 0x010fca0000000000 */
[----:B------:R-:W-:Y:S01]  /*01f0*/  STG.E desc[UR4][R6.64], R9 ;  /* 0x0000000906007986 */ /* 0x000fe2000c101904 */
[----:B------:R-:W-:Y:S05]  /*0200*/  EXIT ;  /* 0x000000000000794d */ /* 0x000fea0003800000 */
.L_x_0:
[----:B------:R-:W-:-:S00]  /*0210*/  BRA `(.L_x_0) ;  /* 0xfffffffc00fc7947 */ /* 0x000fc0000383ffff */
[----:B------:R-:W-:-:S00]  /*0220*/  NOP ;  /* 0x0000000000007918 */ /* 0x000fc00000000000 */
        /* <DEDUP_REMOVED lines=13> */
.L_x_1:


//--------------------- .nv.shared.reserved.0     --------------------------
	.section	.nv.shared.reserved.0,"aw",@nobits
	.weak		__nv_reservedSMEM_offset_0_alias
	.size		__nv_reservedSMEM_offset_0_alias, 0, 64
	.other		__nv_reservedSMEM_offset_0_alias,@"STO_CUDA_RESERVED_SHARED STV_DEFAULT"
__nv_reservedSMEM_offset_0_alias:
	.zero		0
	.zero		64


//--------------------- .nv.constant0._Z7mat_addPfS_S_iii --------------------------
	.section	.nv.constant0._Z7mat_addPfS_S_iii,"a",@progbits
	.sectionflags	@""
	.align	4
.nv.constant0._Z7mat_addPfS_S_iii:
	.zero		932


//--------------------- SYMBOLS --------------------------

	.type		.nv.reservedSmem.offset0,@object
	.size		.nv.reservedSmem.offset0,0x4
